	.headerflags	@"EF_CUDA_TEXMODE_UNIFIED EF_CUDA_64BIT_ADDRESS EF_CUDA_ACCELERATORS EF_CUDA_SM90 EF_CUDA_VIRTUAL_SM(EF_CUDA_SM90)"
	.elftype	@"ET_EXEC"


//--------------------- .nv.info                  --------------------------
	.section	.nv.info,"",@"SHT_CUDA_INFO"
	.align	4


	//----- nvinfo : EIATTR_REGCOUNT
	.align		4
        /*0000*/ 	.byte	0x04, 0x2f
        /*0002*/ 	.short	(.L_1 - .L_0)
	.align		4
.L_0:
        /*0004*/ 	.word	index@(triton_poi_fused_convolution_max_pool2d_with_indices_relu_3)
        /*0008*/ 	.word	0x00000020


	//----- nvinfo : EIATTR_MIN_STACK_SIZE
	.align		4
.L_1:
        /*000c*/ 	.byte	0x04, 0x12
        /*000e*/ 	.short	(.L_3 - .L_2)
	.align		4
.L_2:
        /*0010*/ 	.word	index@(triton_poi_fused_convolution_max_pool2d_with_indices_relu_3)
        /*0014*/ 	.word	0x00000000


	//----- nvinfo : EIATTR_FRAME_SIZE
	.align		4
.L_3:
        /*0018*/ 	.byte	0x04, 0x11
        /*001a*/ 	.short	(.L_5 - .L_4)
	.align		4
.L_4:
        /*001c*/ 	.word	index@(triton_poi_fused_convolution_max_pool2d_with_indices_relu_3)
        /*0020*/ 	.word	0x00000000


	//----- nvinfo : EIATTR_MIN_STACK_SIZE
	.align		4
.L_5:
        /*0024*/ 	.byte	0x04, 0x12
        /*0026*/ 	.short	(.L_7 - .L_6)
	.align		4
.L_6:
        /*0028*/ 	.word	index@(triton_poi_fused_convolution_max_pool2d_with_indices_relu_3)
        /*002c*/ 	.word	0x00000000
.L_7:


//--------------------- .nv.info.triton_poi_fused_convolution_max_pool2d_with_indices_relu_3 --------------------------
	.section	.nv.info.triton_poi_fused_convolution_max_pool2d_with_indices_relu_3,"",@"SHT_CUDA_INFO"
	.sectionflags	@""
	.align	4


	//----- nvinfo : EIATTR_CUDA_API_VERSION
	.align		4
        /*0000*/ 	.byte	0x04, 0x37
        /*0002*/ 	.short	(.L_9 - .L_8)
.L_8:
        /*0004*/ 	.word	0x0000007c


	//----- nvinfo : EIATTR_KPARAM_INFO
	.align		4
.L_9:
        /*0008*/ 	.byte	0x04, 0x17
        /*000a*/ 	.short	(.L_11 - .L_10)
.L_10:
        /*000c*/ 	.word	0x00000000
        /*0010*/ 	.short	0x0004
        /*0012*/ 	.short	0x001c
        /*0014*/ 	.byte	0x00, 0xf0, 0x11, 0x00


	//----- nvinfo : EIATTR_KPARAM_INFO
	.align		4
.L_11:
        /*0018*/ 	.byte	0x04, 0x17
        /*001a*/ 	.short	(.L_13 - .L_12)
.L_12:
        /*001c*/ 	.word	0x00000000
        /*0020*/ 	.short	0x0003
        /*0022*/ 	.short	0x0018
        /*0024*/ 	.byte	0x00, 0xf0, 0x11, 0x00


	//----- nvinfo : EIATTR_KPARAM_INFO
	.align		4
.L_13:
        /*0028*/ 	.byte	0x04, 0x17
        /*002a*/ 	.short	(.L_15 - .L_14)
.L_14:
        /*002c*/ 	.word	0x00000000
        /*0030*/ 	.short	0x0002
        /*0032*/ 	.short	0x0010
        /*0034*/ 	.byte	0x00, 0xf4, 0x21, 0x00


	//----- nvinfo : EIATTR_KPARAM_INFO
	.align		4
.L_15:
        /*0038*/ 	.byte	0x04, 0x17
        /*003a*/ 	.short	(.L_17 - .L_16)
.L_16:
        /*003c*/ 	.word	0x00000000
        /*0040*/ 	.short	0x0001
        /*0042*/ 	.short	0x0008
        /*0044*/ 	.byte	0x00, 0xf4, 0x21, 0x00


	//----- nvinfo : EIATTR_KPARAM_INFO
	.align		4
.L_17:
        /*0048*/ 	.byte	0x04, 0x17
        /*004a*/ 	.short	(.L_19 - .L_18)
.L_18:
        /*004c*/ 	.word	0x00000000
        /*0050*/ 	.short	0x0000
        /*0052*/ 	.short	0x0000
        /*0054*/ 	.byte	0x00, 0xf4, 0x21, 0x00


	//----- nvinfo : EIATTR_SPARSE_MMA_MASK
	.align		4
.L_19:
        /*0058*/ 	.byte	0x03, 0x50
        /*005a*/ 	.short	0x0000


	//----- nvinfo : EIATTR_MAXREG_COUNT
	.align		4
        /*005c*/ 	.byte	0x03, 0x1b
        /*005e*/ 	.short	0x00ff


	//----- nvinfo : EIATTR_EXIT_INSTR_OFFSETS
	.align		4
        /*0060*/ 	.byte	0x04, 0x1c
        /*0062*/ 	.short	(.L_21 - .L_20)


	//   ....[0]....
.L_20:
        /*0064*/ 	.word	0x00000b30


	//   ....[1]....
        /*0068*/ 	.word	0x00000b50


	//----- nvinfo : EIATTR_REQNTID
	.align		4
.L_21:
        /*006c*/ 	.byte	0x04, 0x10
        /*006e*/ 	.short	(.L_23 - .L_22)
.L_22:
        /*0070*/ 	.word	0x00000100
        /*0074*/ 	.word	0x00000001
        /*0078*/ 	.word	0x00000001


	//----- nvinfo : EIATTR_CBANK_PARAM_SIZE
	.align		4
.L_23:
        /*007c*/ 	.byte	0x03, 0x19
        /*007e*/ 	.short	0x0020


	//----- nvinfo : EIATTR_PARAM_CBANK
	.align		4
        /*0080*/ 	.byte	0x04, 0x0a
        /*0082*/ 	.short	(.L_25 - .L_24)
	.align		4
.L_24:
        /*0084*/ 	.word	index@(.nv.constant0.triton_poi_fused_convolution_max_pool2d_with_indices_relu_3)
        /*0088*/ 	.short	0x0210
        /*008a*/ 	.short	0x0020


	//----- nvinfo : EIATTR_SW_WAR
	.align		4
.L_25:
        /*008c*/ 	.byte	0x04, 0x36
        /*008e*/ 	.short	(.L_27 - .L_26)
.L_26:
        /*0090*/ 	.word	0x00000008
.L_27:


//--------------------- .nv.callgraph             --------------------------
	.section	.nv.callgraph,"",@"SHT_CUDA_CALLGRAPH"
	.align	4
	.sectionentsize	8
	.align		4
        /*0000*/ 	.word	0x00000000
	.align		4
        /*0004*/ 	.word	0xffffffff
	.align		4
        /*0008*/ 	.word	0x00000000
	.align		4
        /*000c*/ 	.word	0xfffffffe
	.align		4
        /*0010*/ 	.word	0x00000000
	.align		4
        /*0014*/ 	.word	0xfffffffd
	.align		4
        /*0018*/ 	.word	0x00000000
	.align		4
        /*001c*/ 	.word	0xfffffffc


//--------------------- .text.triton_poi_fused_convolution_max_pool2d_with_indices_relu_3 --------------------------
	.section	.text.triton_poi_fused_convolution_max_pool2d_with_indices_relu_3,"ax",@progbits
	.sectionflags	@"SHF_BARRIERS=1"
	.align	128
        .global         triton_poi_fused_convolution_max_pool2d_with_indices_relu_3
        .type           triton_poi_fused_convolution_max_pool2d_with_indices_relu_3,@function
        .size           triton_poi_fused_convolution_max_pool2d_with_indices_relu_3,(.L_x_1 - triton_poi_fused_convolution_max_pool2d_with_indices_relu_3)
        .other          triton_poi_fused_convolution_max_pool2d_with_indices_relu_3,@"STO_CUDA_ENTRY STV_DEFAULT"
triton_poi_fused_convolution_max_pool2d_with_indices_relu_3:
.text.triton_poi_fused_convolution_max_pool2d_with_indices_relu_3:
[----:B------:R-:W0:Y:S01]  /*0000*/  LDC R1, c[0x0][0x28] ;  /* 0x00000a00ff017b82 */ /* 0x000e220000000800 */
[----:B------:R-:W1:Y:S07]  /*0010*/  S2R R0, SR_TID.X ;  /* 0x0000000000007919 */ /* 0x000e6e0000002100 */
[----:B------:R-:W2:Y:S01]  /*0020*/  LDC.64 R12, c[0x0][0x210] ;  /* 0x00008400ff0c7b82 */ /* 0x000ea20000000a00 */
[----:B------:R-:W-:Y:S01]  /*0030*/  CS2R R22, SRZ ;  /* 0x0000000000167805 */ /* 0x000fe2000001ff00 */
[----:B------:R-:W-:Y:S01]  /*0040*/  IMAD.MOV.U32 R2, RZ, RZ, RZ ;  /* 0x000000ffff027224 */ /* 0x000fe200078e00ff */
[----:B------:R-:W3:Y:S01]  /*0050*/  S2R R5, SR_CTAID.X ;  /* 0x0000000000057919 */ /* 0x000ee20000002500 */
[----:B------:R-:W-:Y:S01]  /*0060*/  IMAD.MOV.U32 R4, RZ, RZ, RZ ;  /* 0x000000ffff047224 */ /* 0x000fe200078e00ff */
[----:B------:R-:W-:Y:S01]  /*0070*/  ULDC.64 UR6, c[0x0][0x208] ;  /* 0x0000820000067ab9 */ /* 0x000fe20000000a00 */
[----:B------:R-:W-:Y:S01]  /*0080*/  IMAD.MOV.U32 R11, RZ, RZ, RZ ;  /* 0x000000ffff0b7224 */ /* 0x000fe200078e00ff */
[----:B------:R-:W4:Y:S01]  /*0090*/  S2R R3, SR_CTAID.Y ;  /* 0x0000000000037919 */ /* 0x000f220000002600 */
[----:B-1----:R-:W-:Y:S01]  /*00a0*/  SHF.R.U32.HI R28, RZ, 0x4, R0 ;  /* 0x00000004ff1c7819 */ /* 0x002fe20000011600 */
[----:B---3--:R-:W-:-:S03]  /*00b0*/  IMAD.SHL.U32 R5, R5, 0x10, RZ ;  /* 0x0000001005057824 */ /* 0x008fc600078e00ff */
[----:B------:R-:W-:-:S04]  /*00c0*/  SGXT.U32 R28, R28, 0x4 ;  /* 0x000000041c1c781a */ /* 0x000fc80000000000 */
[----:B----4-:R-:W-:Y:S02]  /*00d0*/  PRMT R28, R28, 0x6540, R3 ;  /* 0x000065401c1c7816 */ /* 0x010fe40000000003 */
[----:B------:R-:W-:Y:S02]  /*00e0*/  LOP3.LUT R29, R5, 0xf, R0, 0xf8, !PT ;  /* 0x0000000f051d7812 */ /* 0x000fe400078ef800 */
[C---:B------:R-:W-:Y:S02]  /*00f0*/  LOP3.LUT R14, R28.reuse, 0x40, RZ, 0xfc, !PT ;  /* 0x000000401c0e7812 */ /* 0x040fe400078efcff */
[----:B------:R-:W-:Y:S02]  /*0100*/  ISETP.GE.AND P0, PT, R29, 0x9, PT ;  /* 0x000000091d00780c */ /* 0x000fe40003f06270 */
[----:B------:R-:W-:Y:S01]  /*0110*/  LOP3.LUT R8, R28, 0x20, RZ, 0xfc, !PT ;  /* 0x000000201c087812 */ /* 0x000fe200078efcff */
[----:B------:R-:W-:Y:S01]  /*0120*/  IMAD R15, R14, 0x9, R29 ;  /* 0x000000090e0f7824 */ /* 0x000fe200078e021d */
[----:B------:R-:W-:-:S02]  /*0130*/  LOP3.LUT R6, R28, 0x10, RZ, 0xfc, !PT ;  /* 0x000000101c067812 */ /* 0x000fc400078efcff */
[----:B------:R-:W-:Y:S01]  /*0140*/  LOP3.LUT R16, R28, 0x50, RZ, 0xfc, !PT ;  /* 0x000000501c107812 */ /* 0x000fe200078efcff */
[--C-:B------:R-:W-:Y:S01]  /*0150*/  IMAD R19, R8, 0x9, R29.reuse ;  /* 0x0000000908137824 */ /* 0x100fe200078e021d */
[----:B------:R-:W-:Y:S01]  /*0160*/  LOP3.LUT R10, R28, 0x30, RZ, 0xfc, !PT ;  /* 0x000000301c0a7812 */ /* 0x000fe200078efcff */
[----:B------:R-:W-:Y:S01]  /*0170*/  IMAD R21, R6, 0x9, R29 ;  /* 0x0000000906157824 */ /* 0x000fe200078e021d */
[C---:B------:R-:W-:Y:S01]  /*0180*/  LOP3.LUT R8, R28.reuse, 0x60, RZ, 0xfc, !PT ;  /* 0x000000601c087812 */ /* 0x040fe200078efcff */
[----:B--2---:R-:W-:Y:S01]  /*0190*/  IMAD.WIDE R14, R15, 0x4, R12 ;  /* 0x000000040f0e7825 */ /* 0x004fe200078e020c */
[----:B------:R-:W-:-:S03]  /*01a0*/  LOP3.LUT R24, R28, 0x70, RZ, 0xfc, !PT ;  /* 0x000000701c187812 */ /* 0x000fc600078efcff */
[--C-:B------:R-:W-:Y:S01]  /*01b0*/  IMAD R17, R16, 0x9, R29.reuse ;  /* 0x0000000910117824 */ /* 0x100fe200078e021d */
[----:B------:R-:W-:Y:S01]  /*01c0*/  LOP3.LUT R26, R28, 0x80, RZ, 0xfc, !PT ;  /* 0x000000801c1a7812 */ /* 0x000fe200078efcff */
[----:B------:R-:W-:Y:S01]  /*01d0*/  IMAD R7, R10, 0x9, R29 ;  /* 0x000000090a077824 */ /* 0x000fe200078e021d */
[----:B------:R1:W2:Y:S01]  /*01e0*/  @!P0 LDG.E.EL R22, desc[UR6][R14.64] ;  /* 0x000000060e168981 */ /* 0x0002a2000c2e1900 */
[----:B------:R-:W-:-:S04]  /*01f0*/  IMAD.WIDE R20, R21, 0x4, R12 ;  /* 0x0000000415147825 */ /* 0x000fc800078e020c */
[----:B------:R-:W-:Y:S01]  /*0200*/  IMAD.WIDE R18, R19, 0x4, R12 ;  /* 0x0000000413127825 */ /* 0x000fe200078e020c */
[----:B------:R3:W4:Y:S03]  /*0210*/  @!P0 LDG.E.EL R2, desc[UR6][R20.64] ;  /* 0x0000000614028981 */ /* 0x000726000c2e1900 */
[----:B------:R-:W-:Y:S01]  /*0220*/  IMAD R25, R8, 0x9, R29 ;  /* 0x0000000908197824 */ /* 0x000fe200078e021d */
[C---:B------:R-:W-:Y:S01]  /*0230*/  LOP3.LUT R8, R28.reuse, 0x90, RZ, 0xfc, !PT ;  /* 0x000000901c087812 */ /* 0x040fe200078efcff */
[--C-:B------:R-:W-:Y:S01]  /*0240*/  IMAD.WIDE R16, R17, 0x4, R12.reuse ;  /* 0x0000000411107825 */ /* 0x100fe200078e020c */
[----:B-1----:R-:W-:Y:S01]  /*0250*/  LOP3.LUT R14, R28, 0xa0, RZ, 0xfc, !PT ;  /* 0x000000a01c0e7812 */ /* 0x002fe200078efcff */
[----:B------:R1:W5:Y:S02]  /*0260*/  @!P0 LDG.E.EL R4, desc[UR6][R18.64] ;  /* 0x0000000612048981 */ /* 0x000364000c2e1900 */
[----:B------:R-:W-:Y:S01]  /*0270*/  IMAD.WIDE R6, R7, 0x4, R12 ;  /* 0x0000000407067825 */ /* 0x000fe200078e020c */
[----:B------:R-:W-:Y:S01]  /*0280*/  HFMA2.MMA R10, -RZ, RZ, 0, 0 ;  /* 0x00000000ff0a7435 */ /* 0x000fe200000001ff */
[----:B------:R1:W5:Y:S02]  /*0290*/  @!P0 LDG.E.EL R11, desc[UR6][R16.64] ;  /* 0x00000006100b8981 */ /* 0x000364000c2e1900 */
[----:B---3--:R-:W-:-:S02]  /*02a0*/  IMAD R21, R24, 0x9, R29 ;  /* 0x0000000918157824 */ /* 0x008fc400078e021d */
[--C-:B------:R-:W-:Y:S01]  /*02b0*/  IMAD R15, R8, 0x9, R29.reuse ;  /* 0x00000009080f7824 */ /* 0x100fe200078e021d */
[----:B------:R3:W5:Y:S01]  /*02c0*/  @!P0 LDG.E.EL R23, desc[UR6][R6.64] ;  /* 0x0000000606178981 */ /* 0x000762000c2e1900 */
[--C-:B-1----:R-:W-:Y:S02]  /*02d0*/  IMAD R19, R26, 0x9, R29.reuse ;  /* 0x000000091a137824 */ /* 0x102fe400078e021d */
[----:B------:R-:W-:Y:S02]  /*02e0*/  IMAD.MOV.U32 R9, RZ, RZ, RZ ;  /* 0x000000ffff097224 */ /* 0x000fe400078e00ff */
[----:B0-----:R-:W-:Y:S01]  /*02f0*/  IMAD R17, R14, 0x9, R29 ;  /* 0x000000090e117824 */ /* 0x001fe200078e021d */
[C---:B------:R-:W-:Y:S01]  /*0300*/  LOP3.LUT R26, R28.reuse, 0xb0, RZ, 0xfc, !PT ;  /* 0x000000b01c1a7812 */ /* 0x040fe200078efcff */
[--C-:B------:R-:W-:Y:S01]  /*0310*/  IMAD.WIDE R20, R21, 0x4, R12.reuse ;  /* 0x0000000415147825 */ /* 0x100fe200078e020c */
[----:B------:R-:W-:Y:S02]  /*0320*/  LOP3.LUT R27, R28, 0xc0, RZ, 0xfc, !PT ;  /* 0x000000c01c1b7812 */ /* 0x000fe400078efcff */
[----:B---3--:R-:W-:Y:S01]  /*0330*/  CS2R R6, SRZ ;  /* 0x0000000000067805 */ /* 0x008fe2000001ff00 */
[--C-:B------:R-:W-:Y:S01]  /*0340*/  IMAD.WIDE R18, R19, 0x4, R12.reuse ;  /* 0x0000000413127825 */ /* 0x100fe200078e020c */
[----:B------:R-:W3:Y:S03]  /*0350*/  @!P0 LDG.E.EL R9, desc[UR6][R20.64] ;  /* 0x0000000614098981 */ /* 0x000ee6000c2e1900 */
[----:B------:R-:W-:Y:S01]  /*0360*/  IMAD.MOV.U32 R8, RZ, RZ, RZ ;  /* 0x000000ffff087224 */ /* 0x000fe200078e00ff */
[----:B------:R0:W3:Y:S01]  /*0370*/  @!P0 LDG.E.EL R6, desc[UR6][R18.64] ;  /* 0x0000000612068981 */ /* 0x0000e2000c2e1900 */
[----:B------:R-:W-:-:S04]  /*0380*/  IMAD.WIDE R24, R25, 0x4, R12 ;  /* 0x0000000419187825 */ /* 0x000fc800078e020c */
[--C-:B------:R-:W-:Y:S01]  /*0390*/  IMAD.WIDE R14, R15, 0x4, R12.reuse ;  /* 0x000000040f0e7825 */ /* 0x100fe200078e020c */
[----:B------:R1:W3:Y:S03]  /*03a0*/  @!P0 LDG.E.EL R10, desc[UR6][R24.64] ;  /* 0x00000006180a8981 */ /* 0x0002e6000c2e1900 */
[----:B------:R-:W-:Y:S01]  /*03b0*/  IMAD.WIDE R16, R17, 0x4, R12 ;  /* 0x0000000411107825 */ /* 0x000fe200078e020c */
[----:B------:R1:W3:Y:S03]  /*03c0*/  @!P0 LDG.E.EL R8, desc[UR6][R14.64] ;  /* 0x000000060e088981 */ /* 0x0002e6000c2e1900 */
[--C-:B0-----:R-:W-:Y:S01]  /*03d0*/  IMAD R19, R26, 0x9, R29.reuse ;  /* 0x000000091a137824 */ /* 0x101fe200078e021d */
[----:B------:R0:W3:Y:S01]  /*03e0*/  @!P0 LDG.E.EL R7, desc[UR6][R16.64] ;  /* 0x0000000610078981 */ /* 0x0000e2000c2e1900 */
[----:B------:R-:W-:Y:S01]  /*03f0*/  IMAD R21, R27, 0x9, R29 ;  /* 0x000000091b157824 */ /* 0x000fe200078e021d */
[----:B-1----:R-:W-:-:S02]  /*0400*/  LOP3.LUT R24, R28, 0xd0, RZ, 0xfc, !PT ;  /* 0x000000d01c187812 */ /* 0x002fc400078efcff */
[----:B------:R-:W-:Y:S02]  /*0410*/  CS2R R26, SRZ ;  /* 0x00000000001a7805 */ /* 0x000fe4000001ff00 */
[C---:B------:R-:W-:Y:S01]  /*0420*/  LOP3.LUT R14, R28.reuse, 0xe0, RZ, 0xfc, !PT ;  /* 0x000000e01c0e7812 */ /* 0x040fe200078efcff */
[----:B------:R-:W-:Y:S01]  /*0430*/  IMAD.WIDE R18, R19, 0x4, R12 ;  /* 0x0000000413127825 */ /* 0x000fe200078e020c */
[----:B0-----:R-:W-:-:S03]  /*0440*/  LOP3.LUT R16, R28, 0xf0, RZ, 0xfc, !PT ;  /* 0x000000f01c107812 */ /* 0x001fc600078efcff */
[----:B------:R-:W-:Y:S01]  /*0450*/  IMAD.WIDE R20, R21, 0x4, R12 ;  /* 0x0000000415147825 */ /* 0x000fe200078e020c */
[----:B------:R0:W3:Y:S03]  /*0460*/  @!P0 LDG.E.EL R26, desc[UR6][R18.64] ;  /* 0x00000006121a8981 */ /* 0x0000e6000c2e1900 */
[--C-:B------:R-:W-:Y:S01]  /*0470*/  IMAD R25, R24, 0x9, R29.reuse ;  /* 0x0000000918197824 */ /* 0x100fe200078e021d */
[----:B------:R1:W3:Y:S01]  /*0480*/  @!P0 LDG.E.EL R27, desc[UR6][R20.64] ;  /* 0x00000006141b8981 */ /* 0x0002e2000c2e1900 */
[--C-:B------:R-:W-:Y:S02]  /*0490*/  IMAD R15, R28, 0x9, R29.reuse ;  /* 0x000000091c0f7824 */ /* 0x100fe400078e021d */
[--C-:B------:R-:W-:Y:S02]  /*04a0*/  IMAD R17, R14, 0x9, R29.reuse ;  /* 0x000000090e117824 */ /* 0x100fe400078e021d */
[----:B------:R-:W-:Y:S01]  /*04b0*/  IMAD R29, R16, 0x9, R29 ;  /* 0x00000009101d7824 */ /* 0x000fe200078e021d */
[----:B0-----:R-:W-:Y:S01]  /*04c0*/  CS2R R18, SRZ ;  /* 0x0000000000127805 */ /* 0x001fe2000001ff00 */
[----:B------:R-:W-:Y:S01]  /*04d0*/  IMAD.WIDE R24, R25, 0x4, R12 ;  /* 0x0000000419187825 */ /* 0x000fe200078e020c */
[----:B-1----:R-:W-:-:S03]  /*04e0*/  CS2R R20, SRZ ;  /* 0x0000000000147805 */ /* 0x002fc6000001ff00 */
[--C-:B------:R-:W-:Y:S01]  /*04f0*/  IMAD.WIDE R16, R17, 0x4, R12.reuse ;  /* 0x0000000411107825 */ /* 0x100fe200078e020c */
[----:B------:R-:W3:Y:S03]  /*0500*/  @!P0 LDG.E.EL R18, desc[UR6][R24.64] ;  /* 0x0000000618128981 */ /* 0x000ee6000c2e1900 */
[--C-:B------:R-:W-:Y:S01]  /*0510*/  IMAD.WIDE R14, R15, 0x4, R12.reuse ;  /* 0x000000040f0e7825 */ /* 0x100fe200078e020c */
[----:B------:R-:W3:Y:S03]  /*0520*/  @!P0 LDG.E.EL R19, desc[UR6][R16.64] ;  /* 0x0000000610138981 */ /* 0x000ee6000c2e1900 */
[----:B------:R-:W-:Y:S01]  /*0530*/  IMAD.WIDE R12, R29, 0x4, R12 ;  /* 0x000000041d0c7825 */ /* 0x000fe200078e020c */
[----:B------:R-:W3:Y:S04]  /*0540*/  @!P0 LDG.E.EL R20, desc[UR6][R14.64] ;  /* 0x000000060e148981 */ /* 0x000ee8000c2e1900 */
[----:B------:R0:W3:Y:S01]  /*0550*/  @!P0 LDG.E.EL R21, desc[UR6][R12.64] ;  /* 0x000000060c158981 */ /* 0x0000e2000c2e1900 */
[----:B------:R-:W1:Y:S01]  /*0560*/  S2R R28, SR_TID.X ;  /* 0x00000000001c7919 */ /* 0x000e620000002100 */
[----:B------:R-:W1:Y:S01]  /*0570*/  S2UR UR5, SR_CgaCtaId ;  /* 0x00000000000579c3 */ /* 0x000e620000008800 */
[----:B------:R-:W-:Y:S01]  /*0580*/  UMOV UR4, 0x400 ;  /* 0x0000040000047882 */ /* 0x000fe20000000000 */
[----:B0-----:R-:W-:Y:S01]  /*0590*/  SHF.L.U32 R12, R0, 0x2, RZ ;  /* 0x00000002000c7819 */ /* 0x001fe200000006ff */
[----:B-1----:R-:W-:Y:S01]  /*05a0*/  UPRMT UR4, UR5, 0x654, UR4 ;  /* 0x0000065405047896 */ /* 0x002fe20008000004 */
[----:B------:R-:W-:Y:S01]  /*05b0*/  IMAD.SHL.U32 R24, R28, 0x100, RZ ;  /* 0x000001001c187824 */ /* 0x000fe200078e00ff */
[----:B------:R-:W-:-:S04]  /*05c0*/  SHF.R.U32.HI R25, RZ, 0x4, R28 ;  /* 0x00000004ff197819 */ /* 0x000fc8000001161c */
[----:B------:R-:W-:Y:S02]  /*05d0*/  SGXT.U32 R25, R25, 0x4 ;  /* 0x000000041919781a */ /* 0x000fe40000000000 */
[----:B------:R-:W-:-:S04]  /*05e0*/  LOP3.LUT R24, R24, 0xf00, RZ, 0xc0, !PT ;  /* 0x00000f0018187812 */ /* 0x000fc800078ec0ff */
[C---:B------:R-:W-:Y:S02]  /*05f0*/  LOP3.LUT R16, R24.reuse, R25, RZ, 0xfc, !PT ;  /* 0x0000001918107212 */ /* 0x040fe400078efcff */
[----:B------:R-:W-:-:S05]  /*0600*/  LEA.HI R15, R24, UR4, RZ, 0x1c ;  /* 0x00000004180f7c11 */ /* 0x000fca000f8fe0ff */
[----:B------:R-:W-:Y:S01]  /*0610*/  IMAD R13, R16, 0x4, R15 ;  /* 0x00000004100d7824 */ /* 0x000fe200078e020f */
[----:B------:R-:W-:-:S04]  /*0620*/  LOP3.LUT R12, R12, 0xfc, RZ, 0xc0, !PT ;  /* 0x000000fc0c0c7812 */ /* 0x000fc800078ec0ff */
[--C-:B------:R-:W-:Y:S02]  /*0630*/  PRMT R12, R12, 0x6540, R3.reuse ;  /* 0x000065400c0c7816 */ /* 0x100fe40000000003 */
[----:B------:R-:W-:-:S04]  /*0640*/  SHF.R.S32.HI R3, RZ, 0x17, R3 ;  /* 0x00000017ff037819 */ /* 0x000fc80000011403 */
[----:B------:R-:W-:-:S04]  /*0650*/  SGXT R3, R3, 0x1 ;  /* 0x000000010303781a */ /* 0x000fc80000000200 */
[----:B------:R-:W-:Y:S02]  /*0660*/  LEA.HI R3, R3, R12, RZ, 0x6 ;  /* 0x0000000c03037211 */ /* 0x000fe400078f30ff */
[----:B------:R-:W-:-:S04]  /*0670*/  SHF.R.U32.HI R0, RZ, 0x6, R0 ;  /* 0x00000006ff007819 */ /* 0x000fc80000011600 */
[----:B------:R-:W-:Y:S02]  /*0680*/  SGXT.U32 R0, R0, 0x2 ;  /* 0x000000020000781a */ /* 0x000fe40000000000 */
[----:B------:R-:W-:Y:S01]  /*0690*/  ISETP.GE.AND P3, PT, R5, RZ, PT ;  /* 0x000000ff0500720c */ /* 0x000fe20003f66270 */
[----:B--2---:R-:W-:Y:S04]  /*06a0*/  STS [R13+0x100], R22 ;  /* 0x000100160d007388 */ /* 0x004fe80000000800 */
[----:B----4-:R0:W-:Y:S04]  /*06b0*/  STS [R13+0x40], R2 ;  /* 0x000040020d007388 */ /* 0x0101e80000000800 */
[----:B-----5:R1:W-:Y:S04]  /*06c0*/  STS [R13+0x80], R4 ;  /* 0x000080040d007388 */ /* 0x0203e80000000800 */
[----:B------:R-:W-:Y:S04]  /*06d0*/  STS [R13+0x140], R11 ;  /* 0x0001400b0d007388 */ /* 0x000fe80000000800 */
[----:B------:R-:W-:Y:S01]  /*06e0*/  STS [R13+0xc0], R23 ;  /* 0x0000c0170d007388 */ /* 0x000fe20000000800 */
[----:B0-----:R-:W-:Y:S01]  /*06f0*/  SHF.R.U32.HI R2, RZ, 0x2, R28 ;  /* 0x00000002ff027819 */ /* 0x001fe2000001161c */
[----:B------:R-:W-:-:S02]  /*0700*/  IMAD.SHL.U32 R28, R28, 0x4, RZ ;  /* 0x000000041c1c7824 */ /* 0x000fc400078e00ff */
[----:B---3--:R-:W-:Y:S04]  /*0710*/  STS [R13+0x1c0], R9 ;  /* 0x0001c0090d007388 */ /* 0x008fe80000000800 */
[----:B------:R-:W-:Y:S04]  /*0720*/  STS [R13+0x200], R6 ;  /* 0x000200060d007388 */ /* 0x000fe80000000800 */
[----:B------:R-:W-:Y:S04]  /*0730*/  STS [R13+0x180], R10 ;  /* 0x0001800a0d007388 */ /* 0x000fe80000000800 */
[----:B------:R-:W-:Y:S04]  /*0740*/  STS [R13+0x240], R8 ;  /* 0x000240080d007388 */ /* 0x000fe80000000800 */
[----:B------:R0:W-:Y:S01]  /*0750*/  STS [R13+0x280], R7 ;  /* 0x000280070d007388 */ /* 0x0001e20000000800 */
[----:B-1----:R-:W-:-:S03]  /*0760*/  LOP3.LUT R4, R2, 0x30, RZ, 0xc0, !PT ;  /* 0x0000003002047812 */ /* 0x002fc600078ec0ff */
[----:B------:R-:W-:Y:S04]  /*0770*/  STS [R13+0x2c0], R26 ;  /* 0x0002c01a0d007388 */ /* 0x000fe80000000800 */
[----:B------:R-:W-:Y:S04]  /*0780*/  STS [R13+0x300], R27 ;  /* 0x0003001b0d007388 */ /* 0x000fe80000000800 */
[----:B------:R-:W-:Y:S04]  /*0790*/  STS [R13+0x340], R18 ;  /* 0x000340120d007388 */ /* 0x000fe80000000800 */
[----:B------:R-:W-:Y:S04]  /*07a0*/  STS [R13+0x380], R19 ;  /* 0x000380130d007388 */ /* 0x000fe80000000800 */
[----:B------:R-:W-:Y:S04]  /*07b0*/  STS [R13], R20 ;  /* 0x000000140d007388 */ /* 0x000fe80000000800 */
[----:B------:R1:W-:Y:S01]  /*07c0*/  STS [R13+0x3c0], R21 ;  /* 0x0003c0150d007388 */ /* 0x0003e20000000800 */
[----:B------:R-:W-:Y:S01]  /*07d0*/  LOP3.LUT R2, R28, 0x3fc, RZ, 0xc0, !PT ;  /* 0x000003fc1c027812 */ /* 0x000fe200078ec0ff */
[----:B0-----:R-:W-:-:S04]  /*07e0*/  VIADD R7, R4, UR4 ;  /* 0x0000000404077c36 */ /* 0x001fc80008000000 */
[C---:B------:R-:W-:Y:S01]  /*07f0*/  IMAD R8, R2.reuse, 0x4, R7 ;  /* 0x0000000402087824 */ /* 0x040fe200078e0207 */
[----:B------:R-:W-:Y:S01]  /*0800*/  BAR.SYNC.DEFER_BLOCKING 0x0 ;  /* 0x0000000000007b1d */ /* 0x000fe20000010000 */
[C---:B------:R-:W-:Y:S02]  /*0810*/  LOP3.LUT R4, R2.reuse, 0x400, RZ, 0xfc, !PT ;  /* 0x0000040002047812 */ /* 0x040fe400078efcff */
[----:B------:R-:W-:Y:S02]  /*0820*/  LOP3.LUT R7, R3, 0xffffffc0, RZ, 0xc0, !PT ;  /* 0xffffffc003077812 */ /* 0x000fe400078ec0ff */
[----:B------:R-:W-:Y:S02]  /*0830*/  SHF.R.U32.HI R6, RZ, 0x4, R4 ;  /* 0x00000004ff067819 */ /* 0x000fe40000011604 */
[C---:B------:R-:W-:Y:S02]  /*0840*/  LOP3.LUT R14, R2.reuse, 0x800, RZ, 0xfc, !PT ;  /* 0x00000800020e7812 */ /* 0x040fe400078efcff */
[----:B------:R-:W-:-:S02]  /*0850*/  LOP3.LUT R15, R2, 0xc00, RZ, 0xfc, !PT ;  /* 0x00000c00020f7812 */ /* 0x000fc400078efcff */
[----:B------:R-:W-:Y:S02]  /*0860*/  IADD3 R4, R12, -R7, RZ ;  /* 0x800000070c047210 */ /* 0x000fe40007ffe0ff */
[----:B------:R-:W-:Y:S02]  /*0870*/  LOP3.LUT R12, R6, 0x70, RZ, 0xc0, !PT ;  /* 0x00000070060c7812 */ /* 0x000fe400078ec0ff */
[----:B------:R-:W-:Y:S01]  /*0880*/  SHF.R.U32.HI R14, RZ, 0x4, R14 ;  /* 0x00000004ff0e7819 */ /* 0x000fe2000001160e */
[----:B------:R-:W0:Y:S01]  /*0890*/  LDC.64 R6, c[0x0][0x218] ;  /* 0x00008600ff067b82 */ /* 0x000e220000000a00 */
[----:B------:R-:W-:Y:S01]  /*08a0*/  SHF.R.U32.HI R15, RZ, 0x4, R15 ;  /* 0x00000004ff0f7819 */ /* 0x000fe2000001160f */
[----:B------:R-:W2:Y:S01]  /*08b0*/  LDS.128 R8, [R8] ;  /* 0x0000000008087984 */ /* 0x000ea20000000c00 */
[----:B-1----:R-:W-:Y:S01]  /*08c0*/  VIADD R13, R12, UR4 ;  /* 0x000000040c0d7c36 */ /* 0x002fe20008000000 */
[----:B------:R-:W-:Y:S02]  /*08d0*/  LOP3.LUT R14, R14, 0xb0, RZ, 0xc0, !PT ;  /* 0x000000b00e0e7812 */ /* 0x000fe400078ec0ff */
[----:B------:R-:W-:Y:S01]  /*08e0*/  LOP3.LUT R15, R15, 0xf0, RZ, 0xc0, !PT ;  /* 0x000000f00f0f7812 */ /* 0x000fe200078ec0ff */
[----:B------:R-:W-:-:S02]  /*08f0*/  IMAD R20, R2, 0x4, R13 ;  /* 0x0000000402147824 */ /* 0x000fc400078e020d */
[----:B------:R-:W-:Y:S01]  /*0900*/  VIADD R13, R14, UR4 ;  /* 0x000000040e0d7c36 */ /* 0x000fe20008000000 */
[----:B------:R-:W-:-:S03]  /*0910*/  IADD3 R15, R15, UR4, RZ ;  /* 0x000000040f0f7c10 */ /* 0x000fc6000fffe0ff */
[C---:B------:R-:W-:Y:S01]  /*0920*/  IMAD R16, R2.reuse, 0x4, R13 ;  /* 0x0000000402107824 */ /* 0x040fe200078e020d */
[----:B------:R-:W-:Y:S01]  /*0930*/  SHF.R.S32.HI R3, RZ, 0x6, R3 ;  /* 0x00000006ff037819 */ /* 0x000fe20000011403 */
[----:B------:R-:W-:Y:S01]  /*0940*/  IMAD R15, R2, 0x4, R15 ;  /* 0x00000004020f7824 */ /* 0x000fe200078e020f */
[----:B------:R-:W1:Y:S01]  /*0950*/  LDS.128 R20, [R20+0x1000] ;  /* 0x0010000014147984 */ /* 0x000e620000000c00 */
[----:B------:R-:W-:-:S03]  /*0960*/  LOP3.LUT R27, R5, R0, RZ, 0xfc, !PT ;  /* 0x00000000051b7212 */ /* 0x000fc600078efcff */
[----:B------:R-:W3:Y:S01]  /*0970*/  LDS.128 R16, [R16+0x2000] ;  /* 0x0020000010107984 */ /* 0x000ee20000000c00 */
[----:B------:R-:W-:Y:S01]  /*0980*/  IMAD R2, R3, 0x240, R4 ;  /* 0x0000024003027824 */ /* 0x000fe200078e0204 */
[C---:B------:R-:W-:Y:S02]  /*0990*/  ISETP.GE.AND P0, PT, R27.reuse, 0x9, PT ;  /* 0x000000091b00780c */ /* 0x040fe40003f06270 */
[----:B------:R-:W4:Y:S01]  /*09a0*/  LDS.128 R12, [R15+0x3000] ;  /* 0x003000000f0c7984 */ /* 0x000f220000000c00 */
[----:B------:R-:W-:-:S04]  /*09b0*/  IMAD R3, R27, 0x40, R2 ;  /* 0x000000401b037824 */ /* 0x000fc800078e0202 */
[----:B0-----:R-:W-:Y:S01]  /*09c0*/  IMAD.WIDE R24, R3, 0x4, R6 ;  /* 0x0000000403187825 */ /* 0x001fe200078e0206 */
[C---:B------:R-:W-:Y:S02]  /*09d0*/  LOP3.LUT R29, R27.reuse, 0x4, RZ, 0xfc, !PT ;  /* 0x000000041b1d7812 */ /* 0x040fe400078efcff */
[----:B------:R-:W-:-:S03]  /*09e0*/  LOP3.LUT R27, R27, 0x8, RZ, 0xfc, !PT ;  /* 0x000000081b1b7812 */ /* 0x000fc600078efcff */
[----:B--2---:R0:W-:Y:S01]  /*09f0*/  @!P0 STG.E.128 desc[UR6][R24.64], R8 ;  /* 0x0000000818008986 */ /* 0x0041e2000c101d06 */
[----:B------:R-:W-:Y:S02]  /*0a00*/  ISETP.GE.AND P1, PT, R29, 0x9, PT ;  /* 0x000000091d00780c */ /* 0x000fe40003f26270 */
[----:B------:R-:W-:Y:S02]  /*0a10*/  ISETP.GE.AND P2, PT, R27, 0x9, PT ;  /* 0x000000091b00780c */ /* 0x000fe40003f46270 */
[----:B------:R-:W-:Y:S01]  /*0a20*/  LEA R0, R29, R2, 0x6 ;  /* 0x000000021d007211 */ /* 0x000fe200078e30ff */
[----:B0-----:R-:W0:Y:S01]  /*0a30*/  LDC.64 R24, c[0x0][0x220] ;  /* 0x00008800ff187b82 */ /* 0x001e220000000a00 */
[----:B------:R-:W-:Y:S02]  /*0a40*/  IMAD R2, R27, 0x40, R2 ;  /* 0x000000401b027824 */ /* 0x000fe400078e0202 */
[----:B------:R-:W-:Y:S02]  /*0a50*/  VIADD R27, R3, 0x300 ;  /* 0x00000300031b7836 */ /* 0x000fe40000000000 */
[----:B------:R-:W-:-:S04]  /*0a60*/  IMAD.WIDE R28, R0, 0x4, R6 ;  /* 0x00000004001c7825 */ /* 0x000fc800078e0206 */
[--C-:B------:R-:W-:Y:S01]  /*0a70*/  IMAD.WIDE R4, R2, 0x4, R6.reuse ;  /* 0x0000000402047825 */ /* 0x100fe200078e0206 */
[----:B-1----:R-:W-:Y:S03]  /*0a80*/  @!P1 STG.E.128 desc[UR6][R28.64], R20 ;  /* 0x000000141c009986 */ /* 0x002fe6000c101d06 */
[----:B------:R-:W-:Y:S01]  /*0a90*/  IMAD.WIDE R6, R27, 0x4, R6 ;  /* 0x000000041b067825 */ /* 0x000fe200078e0206 */
[----:B---3--:R0:W-:Y:S04]  /*0aa0*/  @!P2 STG.E.128 desc[UR6][R4.64], R16 ;  /* 0x000000100400a986 */ /* 0x0081e8000c101d06 */
[----:B----4-:R1:W-:Y:S01]  /*0ab0*/  @!P3 STG.E.128 desc[UR6][R6.64], R12 ;  /* 0x0000000c0600b986 */ /* 0x0103e2000c101d06 */
[----:B0-----:R-:W-:-:S04]  /*0ac0*/  IMAD.WIDE R4, R3, 0x4, R24 ;  /* 0x0000000403047825 */ /* 0x001fc800078e0218 */
[--C-:B-1----:R-:W-:Y:S01]  /*0ad0*/  IMAD.WIDE R6, R0, 0x4, R24.reuse ;  /* 0x0000000400067825 */ /* 0x102fe200078e0218 */
[----:B------:R0:W-:Y:S03]  /*0ae0*/  @!P0 STG.E.128 desc[UR6][R4.64], R8 ;  /* 0x0000000804008986 */ /* 0x0001e6000c101d06 */
[--C-:B------:R-:W-:Y:S01]  /*0af0*/  IMAD.WIDE R2, R2, 0x4, R24.reuse ;  /* 0x0000000402027825 */ /* 0x100fe200078e0218 */
[----:B------:R0:W-:Y:S04]  /*0b00*/  @!P1 STG.E.128 desc[UR6][R6.64], R20 ;  /* 0x0000001406009986 */ /* 0x0001e8000c101d06 */
[----:B------:R0:W-:Y:S01]  /*0b10*/  @!P2 STG.E.128 desc[UR6][R2.64], R16 ;  /* 0x000000100200a986 */ /* 0x0001e2000c101d06 */
[----:B------:R-:W-:Y:S01]  /*0b20*/  IMAD.WIDE R24, R27, 0x4, R24 ;  /* 0x000000041b187825 */ /* 0x000fe200078e0218 */
[----:B0-----:R-:W-:Y:S06]  /*0b30*/  @P3 EXIT ;  /* 0x000000000000394d */ /* 0x001fec0003800000 */
[----:B------:R-:W-:Y:S01]  /*0b40*/  STG.E.128 desc[UR6][R24.64], R12 ;  /* 0x0000000c18007986 */ /* 0x000fe2000c101d06 */
[----:B------:R-:W-:Y:S05]  /*0b50*/  EXIT ;  /* 0x000000000000794d */ /* 0x000fea0003800000 */
.L_x_0:
[----:B------:R-:W-:-:S00]  /*0b60*/  BRA `(.L_x_0) ;  /* 0xfffffffc00fc7947 */ /* 0x000fc0000383ffff */
[----:B------:R-:W-:-:S00]  /*0b70*/  NOP ;  /* 0x0000000000007918 */ /* 0x000fc00000000000 */
        /* <DEDUP_REMOVED lines=8> */
.L_x_1:


//--------------------- .nv.shared.triton_poi_fused_convolution_max_pool2d_with_indices_relu_3 --------------------------
	.section	.nv.shared.triton_poi_fused_convolution_max_pool2d_with_indices_relu_3,"aw",@nobits
	.sectionflags	@""
	.align	16
	.zero		1024


//--------------------- .nv.constant0.triton_poi_fused_convolution_max_pool2d_with_indices_relu_3 --------------------------
	.section	.nv.constant0.triton_poi_fused_convolution_max_pool2d_with_indices_relu_3,"a",@progbits
	.sectionflags	@""
	.align	4
.nv.constant0.triton_poi_fused_convolution_max_pool2d_with_indices_relu_3:
	.zero		560
